//
// Generated by NVIDIA NVVM Compiler
//
// Compiler Build ID: CL-36424714
// Cuda compilation tools, release 13.0, V13.0.88
// Based on NVVM 20.0.0
//

.version 9.0
.target sm_100
.address_size 64

	// .globl	_Z22wide_load_store_kernelP15MyAlignedStructIdEPKS0_

.visible .entry _Z22wide_load_store_kernelP15MyAlignedStructIdEPKS0_(
	.param .u64 .ptr .align 1 _Z22wide_load_store_kernelP15MyAlignedStructIdEPKS0__param_0,
	.param .u64 .ptr .align 1 _Z22wide_load_store_kernelP15MyAlignedStructIdEPKS0__param_1
)
{
	.reg .b32 	%r<5>;
	.reg .b64 	%rd<8>;
	.reg .b64 	%fd<3>;

	ld.param.u64 	%rd1, [_Z22wide_load_store_kernelP15MyAlignedStructIdEPKS0__param_0];
	ld.param.u64 	%rd2, [_Z22wide_load_store_kernelP15MyAlignedStructIdEPKS0__param_1];
	cvta.to.global.u64 	%rd3, %rd1;
	cvta.to.global.u64 	%rd4, %rd2;
	mov.u32 	%r1, %ctaid.x;
	mov.u32 	%r2, %ntid.x;
	mov.u32 	%r3, %tid.x;
	mad.lo.s32 	%r4, %r1, %r2, %r3;
	mul.wide.u32 	%rd5, %r4, 16;
	add.s64 	%rd6, %rd3, %rd5;
	add.s64 	%rd7, %rd4, %rd5;
	ld.global.nc.v2.f64 	{%fd1, %fd2}, [%rd7];
	st.global.v2.f64 	[%rd6], {%fd1, %fd2};
	ret;

}


// ===== COMPILED SASS (sm_100) =====

	.target	sm_100

	.elftype	@"ET_EXEC"


//--------------------- .note.nv.tkinfo           --------------------------
	.section	.note.nv.tkinfo,"",@"SHT_NOTE"
	.sectionflags	@"SHF_NOTE_NV_TKINFO"
	.tkinfo
        /*0018*/ 	.word	0x00000002
        /*0030*/ 	.string	""
        /*0030*/ 	.string	"ptxas"
        /*0030*/ 	.string	"Cuda compilation tools, release 13.0, V13.0.88"
        /*0030*/ 	.string	"Build cuda_13.0.r13.0/compiler.36424714_0"
        /*0030*/ 	.string	"-arch sm_100 -m 64 "



//--------------------- .note.nv.cuinfo           --------------------------
	.section	.note.nv.cuinfo,"",@"SHT_NOTE"
	.sectionflags	@"SHF_NOTE_NV_CUINFO"
        /*0018*/ 	.short	0x0002
        /*001a*/ 	.short	0x0064
        /*001c*/ 	.short	0x0082
	.zero		2


//--------------------- .nv.info                  --------------------------
	.section	.nv.info,"",@"SHT_CUDA_INFO"
	.align	4


	//----- nvinfo : EIATTR_REGCOUNT
	.align		4
        /*0000*/ 	.byte	0x04, 0x2f
        /*0002*/ 	.short	(.L_1 - .L_0)
	.align		4
.L_0:
        /*0004*/ 	.word	index@(_Z22wide_load_store_kernelP15MyAlignedStructIdEPKS0_)
        /*0008*/ 	.word	0x0000000c


	//----- nvinfo : EIATTR_FRAME_SIZE
	.align		4
.L_1:
        /*000c*/ 	.byte	0x04, 0x11
        /*000e*/ 	.short	(.L_3 - .L_2)
	.align		4
.L_2:
        /*0010*/ 	.word	index@(_Z22wide_load_store_kernelP15MyAlignedStructIdEPKS0_)
        /*0014*/ 	.word	0x00000000


	//----- nvinfo : EIATTR_MIN_STACK_SIZE
	.align		4
.L_3:
        /*0018*/ 	.byte	0x04, 0x12
        /*001a*/ 	.short	(.L_5 - .L_4)
	.align		4
.L_4:
        /*001c*/ 	.word	index@(_Z22wide_load_store_kernelP15MyAlignedStructIdEPKS0_)
        /*0020*/ 	.word	0x00000000
.L_5:


//--------------------- .nv.compat                --------------------------
	.section	.nv.compat,"",@"SHT_CUDA_COMPAT_INFO"
	.align	4
        /*0000*/ 	.byte	0x02, 0x09, 0x00, 0x00, 0x02, 0x02, 0x01, 0x00, 0x02, 0x05, 0x05, 0x00, 0x03, 0x07, 0x01, 0x01
        /*0010*/ 	.byte	0x02, 0x03, 0x00, 0x00, 0x02, 0x06, 0x01, 0x00, 0x04, 0x0b, 0x08, 0x00, 0x09, 0x00, 0x00, 0x00
        /*0020*/ 	.byte	0x00, 0x00, 0x00, 0x00


//--------------------- .nv.info._Z22wide_load_store_kernelP15MyAlignedStructIdEPKS0_ --------------------------
	.section	.nv.info._Z22wide_load_store_kernelP15MyAlignedStructIdEPKS0_,"",@"SHT_CUDA_INFO"
	.sectionflags	@""
	.align	4


	//----- nvinfo : EIATTR_CUDA_API_VERSION
	.align		4
        /*0000*/ 	.byte	0x04, 0x37
        /*0002*/ 	.short	(.L_7 - .L_6)
.L_6:
        /*0004*/ 	.word	0x00000082


	//----- nvinfo : EIATTR_KPARAM_INFO
	.align		4
.L_7:
        /*0008*/ 	.byte	0x04, 0x17
        /*000a*/ 	.short	(.L_9 - .L_8)
.L_8:
        /*000c*/ 	.word	0x00000000
        /*0010*/ 	.short	0x0001
        /*0012*/ 	.short	0x0008
        /*0014*/ 	.byte	0x00, 0xf5, 0x21, 0x00


	//----- nvinfo : EIATTR_KPARAM_INFO
	.align		4
.L_9:
        /*0018*/ 	.byte	0x04, 0x17
        /*001a*/ 	.short	(.L_11 - .L_10)
.L_10:
        /*001c*/ 	.word	0x00000000
        /*0020*/ 	.short	0x0000
        /*0022*/ 	.short	0x0000
        /*0024*/ 	.byte	0x00, 0xf5, 0x21, 0x00


	//----- nvinfo : EIATTR_SPARSE_MMA_MASK
	.align		4
.L_11:
        /*0028*/ 	.byte	0x03, 0x50
        /*002a*/ 	.short	0x0000


	//----- nvinfo : EIATTR_MAXREG_COUNT
	.align		4
        /*002c*/ 	.byte	0x03, 0x1b
        /*002e*/ 	.short	0x00ff


	//----- nvinfo : EIATTR_MERCURY_ISA_VERSION
	.align		4
        /*0030*/ 	.byte	0x03, 0x5f
        /*0032*/ 	.short	0x0101


	//----- nvinfo : EIATTR_VRC_CTA_INIT_COUNT
	.align		4
        /*0034*/ 	.byte	0x02, 0x4a
	.zero		1
	.zero		1


	//----- nvinfo : EIATTR_EXIT_INSTR_OFFSETS
	.align		4
        /*0038*/ 	.byte	0x04, 0x1c
        /*003a*/ 	.short	(.L_13 - .L_12)


	//   ....[0]....
.L_12:
        /*003c*/ 	.word	0x000000c0


	//----- nvinfo : EIATTR_CBANK_PARAM_SIZE
	.align		4
.L_13:
        /*0040*/ 	.byte	0x03, 0x19
        /*0042*/ 	.short	0x0010


	//----- nvinfo : EIATTR_PARAM_CBANK
	.align		4
        /*0044*/ 	.byte	0x04, 0x0a
        /*0046*/ 	.short	(.L_15 - .L_14)
	.align		4
.L_14:
        /*0048*/ 	.word	index@(.nv.constant0._Z22wide_load_store_kernelP15MyAlignedStructIdEPKS0_)
        /*004c*/ 	.short	0x0380
        /*004e*/ 	.short	0x0010


	//----- nvinfo : EIATTR_SW_WAR
	.align		4
.L_15:
        /*0050*/ 	.byte	0x04, 0x36
        /*0052*/ 	.short	(.L_17 - .L_16)
.L_16:
        /*0054*/ 	.word	0x00000008
.L_17:


//--------------------- .nv.callgraph             --------------------------
	.section	.nv.callgraph,"",@"SHT_CUDA_CALLGRAPH"
	.align	4
	.sectionentsize	8
	.align		4
        /*0000*/ 	.word	0x00000000
	.align		4
        /*0004*/ 	.word	0xffffffff
	.align		4
        /*0008*/ 	.word	0x00000000
	.align		4
        /*000c*/ 	.word	0xfffffffe
	.align		4
        /*0010*/ 	.word	0x00000000
	.align		4
        /*0014*/ 	.word	0xfffffffd
	.align		4
        /*0018*/ 	.word	0x00000000
	.align		4
        /*001c*/ 	.word	0xfffffffc


//--------------------- .text._Z22wide_load_store_kernelP15MyAlignedStructIdEPKS0_ --------------------------
	.section	.text._Z22wide_load_store_kernelP15MyAlignedStructIdEPKS0_,"ax",@progbits
	.align	128
        .global         _Z22wide_load_store_kernelP15MyAlignedStructIdEPKS0_
        .type           _Z22wide_load_store_kernelP15MyAlignedStructIdEPKS0_,@function
        .size           _Z22wide_load_store_kernelP15MyAlignedStructIdEPKS0_,(.L_x_1 - _Z22wide_load_store_kernelP15MyAlignedStructIdEPKS0_)
        .other          _Z22wide_load_store_kernelP15MyAlignedStructIdEPKS0_,@"STO_CUDA_ENTRY STV_DEFAULT"
_Z22wide_load_store_kernelP15MyAlignedStructIdEPKS0_:
.text._Z22wide_load_store_kernelP15MyAlignedStructIdEPKS0_:
[----:B------:R-:W-:Y:S01]  /*0000*/  LDC R1, c[0x0][0x37c] ;  /* 0x0000df00ff017b82 */ /* 0x000fe20000000800 */
[----:B------:R-:W0:Y:S07]  /*0010*/  S2R R0, SR_TID.X ;  /* 0x0000000000007919 */ /* 0x000e2e0000002100 */
[----:B------:R-:W0:Y:S01]  /*0020*/  S2UR UR6, SR_CTAID.X ;  /* 0x00000000000679c3 */ /* 0x000e220000002500 */
[----:B------:R-:W1:Y:S07]  /*0030*/  LDCU.64 UR4, c[0x0][0x358] ;  /* 0x00006b00ff0477ac */ /* 0x000e6e0008000a00 */
[----:B------:R-:W0:Y:S08]  /*0040*/  LDC R9, c[0x0][0x360] ;  /* 0x0000d800ff097b82 */ /* 0x000e300000000800 */
[----:B------:R-:W2:Y:S08]  /*0050*/  LDC.64 R4, c[0x0][0x388] ;  /* 0x0000e200ff047b82 */ /* 0x000eb00000000a00 */
[----:B------:R-:W3:Y:S01]  /*0060*/  LDC.64 R2, c[0x0][0x380] ;  /* 0x0000e000ff027b82 */ /* 0x000ee20000000a00 */
[----:B0-----:R-:W-:-:S04]  /*0070*/  IMAD R9, R9, UR6, R0 ;  /* 0x0000000609097c24 */ /* 0x001fc8000f8e0200 */
[----:B--2---:R-:W-:-:S06]  /*0080*/  IMAD.WIDE.U32 R4, R9, 0x10, R4 ;  /* 0x0000001009047825 */ /* 0x004fcc00078e0004 */
[----:B-1----:R-:W2:Y:S01]  /*0090*/  LDG.E.128.CONSTANT R4, desc[UR4][R4.64] ;  /* 0x0000000404047981 */ /* 0x002ea2000c1e9d00 */
[----:B---3--:R-:W-:-:S05]  /*00a0*/  IMAD.WIDE.U32 R2, R9, 0x10, R2 ;  /* 0x0000001009027825 */ /* 0x008fca00078e0002 */
[----:B--2---:R-:W-:Y:S01]  /*00b0*/  STG.E.128 desc[UR4][R2.64], R4 ;  /* 0x0000000402007986 */ /* 0x004fe2000c101d04 */
[----:B------:R-:W-:Y:S05]  /*00c0*/  EXIT ;  /* 0x000000000000794d */ /* 0x000fea0003800000 */
.L_x_0:
[----:B------:R-:W-:-:S00]  /*00d0*/  BRA `(.L_x_0) ;  /* 0xfffffffc00fc7947 */ /* 0x000fc0000383ffff */
[----:B------:R-:W-:-:S00]  /*00e0*/  NOP ;  /* 0x0000000000007918 */ /* 0x000fc00000000000 */
        /* <DEDUP_REMOVED lines=9> */
.L_x_1:


//--------------------- .nv.shared.reserved.0     --------------------------
	.section	.nv.shared.reserved.0,"aw",@nobits
	.weak		__nv_reservedSMEM_offset_0_alias
	.size		__nv_reservedSMEM_offset_0_alias, 0, 64
	.other		__nv_reservedSMEM_offset_0_alias,@"STO_CUDA_RESERVED_SHARED STV_DEFAULT"
__nv_reservedSMEM_offset_0_alias:
	.zero		0
	.zero		64


//--------------------- .nv.constant0._Z22wide_load_store_kernelP15MyAlignedStructIdEPKS0_ --------------------------
	.section	.nv.constant0._Z22wide_load_store_kernelP15MyAlignedStructIdEPKS0_,"a",@progbits
	.sectionflags	@""
	.align	4
.nv.constant0._Z22wide_load_store_kernelP15MyAlignedStructIdEPKS0_:
	.zero		912


//--------------------- SYMBOLS --------------------------

	.type		.nv.reservedSmem.offset0,@object
	.size		.nv.reservedSmem.offset0,0x4
